	.headerflags	@"EF_CUDA_TEXMODE_UNIFIED EF_CUDA_64BIT_ADDRESS EF_CUDA_ACCELERATORS EF_CUDA_SM90 EF_CUDA_VIRTUAL_SM(EF_CUDA_SM90)"
	.elftype	@"ET_EXEC"


//--------------------- .nv.info                  --------------------------
	.section	.nv.info,"",@"SHT_CUDA_INFO"
	.align	4


	//----- nvinfo : EIATTR_REGCOUNT
	.align		4
        /*0000*/ 	.byte	0x04, 0x2f
        /*0002*/ 	.short	(.L_3 - .L_2)
	.align		4
.L_2:
        /*0004*/ 	.word	index@(triton_poi_fused_cat_relu_2)
        /*0008*/ 	.word	0x0000001e


	//----- nvinfo : EIATTR_MIN_STACK_SIZE
	.align		4
.L_3:
        /*000c*/ 	.byte	0x04, 0x12
        /*000e*/ 	.short	(.L_5 - .L_4)
	.align		4
.L_4:
        /*0010*/ 	.word	index@(triton_poi_fused_cat_relu_2)
        /*0014*/ 	.word	0x00000000


	//----- nvinfo : EIATTR_FRAME_SIZE
	.align		4
.L_5:
        /*0018*/ 	.byte	0x04, 0x11
        /*001a*/ 	.short	(.L_7 - .L_6)
	.align		4
.L_6:
        /*001c*/ 	.word	index@(triton_poi_fused_cat_relu_2)
        /*0020*/ 	.word	0x00000000


	//----- nvinfo : EIATTR_MIN_STACK_SIZE
	.align		4
.L_7:
        /*0024*/ 	.byte	0x04, 0x12
        /*0026*/ 	.short	(.L_9 - .L_8)
	.align		4
.L_8:
        /*0028*/ 	.word	index@(triton_poi_fused_cat_relu_2)
        /*002c*/ 	.word	0x00000000
.L_9:


//--------------------- .nv.info.triton_poi_fused_cat_relu_2 --------------------------
	.section	.nv.info.triton_poi_fused_cat_relu_2,"",@"SHT_CUDA_INFO"
	.sectionflags	@""
	.align	4


	//----- nvinfo : EIATTR_CUDA_API_VERSION
	.align		4
        /*0000*/ 	.byte	0x04, 0x37
        /*0002*/ 	.short	(.L_11 - .L_10)
.L_10:
        /*0004*/ 	.word	0x0000007c


	//----- nvinfo : EIATTR_KPARAM_INFO
	.align		4
.L_11:
        /*0008*/ 	.byte	0x04, 0x17
        /*000a*/ 	.short	(.L_13 - .L_12)
.L_12:
        /*000c*/ 	.word	0x00000000
        /*0010*/ 	.short	0x000a
        /*0012*/ 	.short	0x0050
        /*0014*/ 	.byte	0x00, 0xf0, 0x11, 0x00


	//----- nvinfo : EIATTR_KPARAM_INFO
	.align		4
.L_13:
        /*0018*/ 	.byte	0x04, 0x17
        /*001a*/ 	.short	(.L_15 - .L_14)
.L_14:
        /*001c*/ 	.word	0x00000000
        /*0020*/ 	.short	0x0009
        /*0022*/ 	.short	0x0048
        /*0024*/ 	.byte	0x00, 0xf4, 0x21, 0x00


	//----- nvinfo : EIATTR_KPARAM_INFO
	.align		4
.L_15:
        /*0028*/ 	.byte	0x04, 0x17
        /*002a*/ 	.short	(.L_17 - .L_16)
.L_16:
        /*002c*/ 	.word	0x00000000
        /*0030*/ 	.short	0x0008
        /*0032*/ 	.short	0x0040
        /*0034*/ 	.byte	0x00, 0xf4, 0x21, 0x00


	//----- nvinfo : EIATTR_KPARAM_INFO
	.align		4
.L_17:
        /*0038*/ 	.byte	0x04, 0x17
        /*003a*/ 	.short	(.L_19 - .L_18)
.L_18:
        /*003c*/ 	.word	0x00000000
        /*0040*/ 	.short	0x0007
        /*0042*/ 	.short	0x0038
        /*0044*/ 	.byte	0x00, 0xf4, 0x21, 0x00


	//----- nvinfo : EIATTR_KPARAM_INFO
	.align		4
.L_19:
        /*0048*/ 	.byte	0x04, 0x17
        /*004a*/ 	.short	(.L_21 - .L_20)
.L_20:
        /*004c*/ 	.word	0x00000000
        /*0050*/ 	.short	0x0006
        /*0052*/ 	.short	0x0030
        /*0054*/ 	.byte	0x00, 0xf4, 0x21, 0x00


	//----- nvinfo : EIATTR_KPARAM_INFO
	.align		4
.L_21:
        /*0058*/ 	.byte	0x04, 0x17
        /*005a*/ 	.short	(.L_23 - .L_22)
.L_22:
        /*005c*/ 	.word	0x00000000
        /*0060*/ 	.short	0x0005
        /*0062*/ 	.short	0x0028
        /*0064*/ 	.byte	0x00, 0xf4, 0x21, 0x00


	//----- nvinfo : EIATTR_KPARAM_INFO
	.align		4
.L_23:
        /*0068*/ 	.byte	0x04, 0x17
        /*006a*/ 	.short	(.L_25 - .L_24)
.L_24:
        /*006c*/ 	.word	0x00000000
        /*0070*/ 	.short	0x0004
        /*0072*/ 	.short	0x0020
        /*0074*/ 	.byte	0x00, 0xf4, 0x21, 0x00


	//----- nvinfo : EIATTR_KPARAM_INFO
	.align		4
.L_25:
        /*0078*/ 	.byte	0x04, 0x17
        /*007a*/ 	.short	(.L_27 - .L_26)
.L_26:
        /*007c*/ 	.word	0x00000000
        /*0080*/ 	.short	0x0003
        /*0082*/ 	.short	0x0018
        /*0084*/ 	.byte	0x00, 0xf4, 0x21, 0x00


	//----- nvinfo : EIATTR_KPARAM_INFO
	.align		4
.L_27:
        /*0088*/ 	.byte	0x04, 0x17
        /*008a*/ 	.short	(.L_29 - .L_28)
.L_28:
        /*008c*/ 	.word	0x00000000
        /*0090*/ 	.short	0x0002
        /*0092*/ 	.short	0x0010
        /*0094*/ 	.byte	0x00, 0xf4, 0x21, 0x00


	//----- nvinfo : EIATTR_KPARAM_INFO
	.align		4
.L_29:
        /*0098*/ 	.byte	0x04, 0x17
        /*009a*/ 	.short	(.L_31 - .L_30)
.L_30:
        /*009c*/ 	.word	0x00000000
        /*00a0*/ 	.short	0x0001
        /*00a2*/ 	.short	0x0008
        /*00a4*/ 	.byte	0x00, 0xf4, 0x21, 0x00


	//----- nvinfo : EIATTR_KPARAM_INFO
	.align		4
.L_31:
        /*00a8*/ 	.byte	0x04, 0x17
        /*00aa*/ 	.short	(.L_33 - .L_32)
.L_32:
        /*00ac*/ 	.word	0x00000000
        /*00b0*/ 	.short	0x0000
        /*00b2*/ 	.short	0x0000
        /*00b4*/ 	.byte	0x00, 0xf4, 0x21, 0x00


	//----- nvinfo : EIATTR_SPARSE_MMA_MASK
	.align		4
.L_33:
        /*00b8*/ 	.byte	0x03, 0x50
        /*00ba*/ 	.short	0x0000


	//----- nvinfo : EIATTR_MAXREG_COUNT
	.align		4
        /*00bc*/ 	.byte	0x03, 0x1b
        /*00be*/ 	.short	0x00ff


	//----- nvinfo : EIATTR_EXIT_INSTR_OFFSETS
	.align		4
        /*00c0*/ 	.byte	0x04, 0x1c
        /*00c2*/ 	.short	(.L_35 - .L_34)


	//   ....[0]....
.L_34:
        /*00c4*/ 	.word	0x00000730


	//   ....[1]....
        /*00c8*/ 	.word	0x00000750


	//----- nvinfo : EIATTR_REQNTID
	.align		4
.L_35:
        /*00cc*/ 	.byte	0x04, 0x10
        /*00ce*/ 	.short	(.L_37 - .L_36)
.L_36:
        /*00d0*/ 	.word	0x00000080
        /*00d4*/ 	.word	0x00000001
        /*00d8*/ 	.word	0x00000001


	//----- nvinfo : EIATTR_CBANK_PARAM_SIZE
	.align		4
.L_37:
        /*00dc*/ 	.byte	0x03, 0x19
        /*00de*/ 	.short	0x0054


	//----- nvinfo : EIATTR_PARAM_CBANK
	.align		4
        /*00e0*/ 	.byte	0x04, 0x0a
        /*00e2*/ 	.short	(.L_39 - .L_38)
	.align		4
.L_38:
        /*00e4*/ 	.word	index@(.nv.constant0.triton_poi_fused_cat_relu_2)
        /*00e8*/ 	.short	0x0210
        /*00ea*/ 	.short	0x0054


	//----- nvinfo : EIATTR_SW_WAR
	.align		4
.L_39:
        /*00ec*/ 	.byte	0x04, 0x36
        /*00ee*/ 	.short	(.L_41 - .L_40)
.L_40:
        /*00f0*/ 	.word	0x00000008
.L_41:


//--------------------- .nv.callgraph             --------------------------
	.section	.nv.callgraph,"",@"SHT_CUDA_CALLGRAPH"
	.align	4
	.sectionentsize	8
	.align		4
        /*0000*/ 	.word	0x00000000
	.align		4
        /*0004*/ 	.word	0xffffffff
	.align		4
        /*0008*/ 	.word	0x00000000
	.align		4
        /*000c*/ 	.word	0xfffffffe
	.align		4
        /*0010*/ 	.word	0x00000000
	.align		4
        /*0014*/ 	.word	0xfffffffd
	.align		4
        /*0018*/ 	.word	0x00000000
	.align		4
        /*001c*/ 	.word	0xfffffffc


//--------------------- .nv.constant4             --------------------------
	.section	.nv.constant4,"a",@progbits
	.align	8
	.align		8
.nv.constant4:
        /*0000*/ 	.dword	_$_str
	.align		8
        /*0008*/ 	.dword	_$_str_$_2


//--------------------- .text.triton_poi_fused_cat_relu_2 --------------------------
	.section	.text.triton_poi_fused_cat_relu_2,"ax",@progbits
	.align	128
        .global         triton_poi_fused_cat_relu_2
        .type           triton_poi_fused_cat_relu_2,@function
        .size           triton_poi_fused_cat_relu_2,(.L_x_1 - triton_poi_fused_cat_relu_2)
        .other          triton_poi_fused_cat_relu_2,@"STO_CUDA_ENTRY STV_DEFAULT"
triton_poi_fused_cat_relu_2:
.text.triton_poi_fused_cat_relu_2:
[----:B------:R-:W0:Y:S01]  /*0000*/  LDC R1, c[0x0][0x28] ;  /* 0x00000a00ff017b82 */ /* 0x000e220000000800 */
[----:B------:R-:W1:Y:S07]  /*0010*/  S2R R17, SR_TID.X ;  /* 0x0000000000117919 */ /* 0x000e6e0000002100 */
[----:B------:R-:W2:Y:S01]  /*0020*/  LDC.64 R6, c[0x0][0x248] ;  /* 0x00009200ff067b82 */ /* 0x000ea20000000a00 */
[----:B------:R-:W-:Y:S01]  /*0030*/  IMAD.MOV.U32 R16, RZ, RZ, RZ ;  /* 0x000000ffff107224 */ /* 0x000fe200078e00ff */
[----:B------:R-:W-:Y:S01]  /*0040*/  ULDC.64 UR4, c[0x0][0x208] ;  /* 0x0000820000047ab9 */ /* 0x000fe20000000a00 */
[----:B------:R-:W3:Y:S05]  /*0050*/  S2R R4, SR_CTAID.X ;  /* 0x0000000000047919 */ /* 0x000eea0000002500 */
[----:B------:R-:W4:Y:S08]  /*0060*/  LDC.64 R10, c[0x0][0x228] ;  /* 0x00008a00ff0a7b82 */ /* 0x000f300000000a00 */
[----:B------:R-:W5:Y:S08]  /*0070*/  LDC.64 R14, c[0x0][0x218] ;  /* 0x00008600ff0e7b82 */ /* 0x000f700000000a00 */
[----:B------:R-:W4:Y:S01]  /*0080*/  LDC.64 R12, c[0x0][0x230] ;  /* 0x00008c00ff0c7b82 */ /* 0x000f220000000a00 */
[----:B-1----:R-:W-:-:S05]  /*0090*/  LOP3.LUT R17, R17, 0x7f, RZ, 0xc0, !PT ;  /* 0x0000007f11117812 */ /* 0x002fca00078ec0ff */
[----:B---3--:R-:W-:-:S05]  /*00a0*/  IMAD R17, R4, 0x80, R17 ;  /* 0x0000008004117824 */ /* 0x008fca00078e0211 */
[----:B------:R-:W-:Y:S02]  /*00b0*/  SHF.R.S32.HI R2, RZ, 0x1f, R17 ;  /* 0x0000001fff027819 */ /* 0x000fe40000011411 */
[----:B------:R-:W-:Y:S02]  /*00c0*/  ISETP.GE.AND P0, PT, R17, 0x100, PT ;  /* 0x000001001100780c */ /* 0x000fe40003f06270 */
[----:B------:R-:W-:-:S04]  /*00d0*/  LEA.HI R2, R2, R17, RZ, 0x4 ;  /* 0x0000001102027211 */ /* 0x000fc800078f20ff */
[----:B------:R-:W-:-:S04]  /*00e0*/  SHF.R.S32.HI R19, RZ, 0x4, R2 ;  /* 0x00000004ff137819 */ /* 0x000fc80000011402 */
[----:B------:R-:W-:-:S04]  /*00f0*/  LEA.HI R0, R19, R19, RZ, 0x2 ;  /* 0x0000001313007211 */ /* 0x000fc800078f10ff */
[----:B------:R-:W-:-:S05]  /*0100*/  LOP3.LUT R0, R0, 0xfffffffc, RZ, 0xc0, !PT ;  /* 0xfffffffc00007812 */ /* 0x000fca00078ec0ff */
[----:B------:R-:W-:Y:S01]  /*0110*/  IMAD.IADD R19, R19, 0x1, -R0 ;  /* 0x0000000113137824 */ /* 0x000fe200078e0a00 */
[----:B------:R-:W-:-:S03]  /*0120*/  SHF.R.S32.HI R0, RZ, 0x18, R4 ;  /* 0x00000018ff007819 */ /* 0x000fc60000011404 */
[C---:B--2---:R-:W-:Y:S01]  /*0130*/  IMAD.WIDE R6, R19.reuse, 0x4, R6 ;  /* 0x0000000413067825 */ /* 0x044fe200078e0206 */
[C---:B------:R-:W-:Y:S02]  /*0140*/  ISETP.GT.AND P2, PT, R19.reuse, 0x1, !P0 ;  /* 0x000000011300780c */ /* 0x040fe40004744270 */
[----:B------:R-:W-:Y:S02]  /*0150*/  LOP3.LUT R4, R19, 0x80, RZ, 0xc0, !PT ;  /* 0x0000008013047812 */ /* 0x000fe400078ec0ff */
[----:B------:R-:W-:Y:S02]  /*0160*/  SGXT R0, R0, 0x1 ;  /* 0x000000010000781a */ /* 0x000fe40000000200 */
[----:B------:R-:W-:Y:S02]  /*0170*/  LEA.HI R4, R4, R19, RZ, 0x19 ;  /* 0x0000001304047211 */ /* 0x000fe400078fc8ff */
[----:B------:R-:W-:Y:S02]  /*0180*/  LEA.HI R3, R0, R17, RZ, 0x6 ;  /* 0x0000001100037211 */ /* 0x000fe400078f30ff */
[----:B------:R-:W-:-:S03]  /*0190*/  LOP3.LUT R9, R4, 0xfffe, RZ, 0xc0, !PT ;  /* 0x0000fffe04097812 */ /* 0x000fc600078ec0ff */
[----:B------:R1:W2:Y:S01]  /*01a0*/  @P2 LDG.E.EL R16, desc[UR4][R6.64+-0x8] ;  /* 0xfffff80406102981 */ /* 0x0002a2000c2e1900 */
[----:B------:R-:W-:Y:S01]  /*01b0*/  SHF.R.S32.HI R8, RZ, 0x6, R3 ;  /* 0x00000006ff087819 */ /* 0x000fe20000011403 */
[----:B------:R-:W-:Y:S01]  /*01c0*/  IMAD.MOV R9, RZ, RZ, -R9 ;  /* 0x000000ffff097224 */ /* 0x000fe200078e0a09 */
[----:B------:R-:W3:Y:S01]  /*01d0*/  LDC.64 R4, c[0x0][0x220] ;  /* 0x00008800ff047b82 */ /* 0x000ee20000000a00 */
[----:B------:R-:W-:Y:S01]  /*01e0*/  LOP3.LUT R23, R3, 0xffffffc0, RZ, 0xc0, !PT ;  /* 0xffffffc003177812 */ /* 0x000fe200078ec0ff */
[----:B------:R-:W-:Y:S01]  /*01f0*/  IMAD.MOV.U32 R0, RZ, RZ, RZ ;  /* 0x000000ffff007224 */ /* 0x000fe200078e00ff */
[----:B------:R-:W-:Y:S01]  /*0200*/  LOP3.LUT R2, R2, 0xfffffff0, RZ, 0xc0, !PT ;  /* 0xfffffff002027812 */ /* 0x000fe200078ec0ff */
[----:B------:R-:W-:Y:S01]  /*0210*/  IMAD R21, R8, 0x2, R19 ;  /* 0x0000000208157824 */ /* 0x000fe200078e0213 */
[----:B------:R-:W-:Y:S02]  /*0220*/  PRMT R20, R9, 0x7710, RZ ;  /* 0x0000771009147816 */ /* 0x000fe400000000ff */
[----:B------:R-:W-:Y:S01]  /*0230*/  ISETP.GE.AND P4, PT, R19, 0x2, PT ;  /* 0x000000021300780c */ /* 0x000fe20003f86270 */
[----:B-1----:R-:W-:Y:S01]  /*0240*/  IMAD.IADD R6, R17, 0x1, -R2 ;  /* 0x0000000111067824 */ /* 0x002fe200078e0a02 */
[----:B------:R-:W-:Y:S01]  /*0250*/  LEA.HI R25, R21, R21, RZ, 0x1 ;  /* 0x0000001515197211 */ /* 0x000fe200078f08ff */
[----:B------:R-:W-:Y:S01]  /*0260*/  IMAD.IADD R20, R19, 0x1, R20 ;  /* 0x0000000113147824 */ /* 0x000fe200078e0214 */
[----:B------:R-:W-:Y:S01]  /*0270*/  ISETP.LT.AND P1, PT, R17, 0x100, !P4 ;  /* 0x000001001100780c */ /* 0x000fe20006721270 */
[----:B------:R-:W-:Y:S01]  /*0280*/  IMAD.IADD R24, R6, 0x1, R23 ;  /* 0x0000000106187824 */ /* 0x000fe200078e0217 */
[----:B------:R-:W-:Y:S01]  /*0290*/  SHF.R.S32.HI R25, RZ, 0x1, R25 ;  /* 0x00000001ff197819 */ /* 0x000fe20000011419 */
[----:B------:R-:W1:Y:S01]  /*02a0*/  LDC.64 R8, c[0x0][0x238] ;  /* 0x00008e00ff087b82 */ /* 0x000e620000000a00 */
[----:B------:R-:W-:Y:S01]  /*02b0*/  PRMT R3, R20, 0x8880, RZ ;  /* 0x0000888014037816 */ /* 0x000fe200000000ff */
[----:B----4-:R-:W-:Y:S01]  /*02c0*/  IMAD.WIDE R10, R21, 0x4, R10 ;  /* 0x00000004150a7825 */ /* 0x010fe200078e020a */
[----:B------:R-:W-:-:S04]  /*02d0*/  LEA.HI R7, R25, R25, RZ, 0x2 ;  /* 0x0000001919077211 */ /* 0x000fc800078f10ff */
[----:B------:R-:W-:Y:S01]  /*02e0*/  LOP3.LUT R18, R7, 0x3fffffc, RZ, 0xc0, !PT ;  /* 0x03fffffc07127812 */ /* 0x000fe200078ec0ff */
[----:B------:R-:W-:Y:S02]  /*02f0*/  IMAD.MOV.U32 R7, RZ, RZ, R3 ;  /* 0x000000ffff077224 */ /* 0x000fe400078e0003 */
[----:B------:R-:W4:Y:S01]  /*0300*/  LDC.64 R2, c[0x0][0x240] ;  /* 0x00009000ff027b82 */ /* 0x000f220000000a00 */
[----:B---3--:R-:W-:Y:S01]  /*0310*/  IMAD.WIDE R22, R21, 0x4, R4 ;  /* 0x0000000415167825 */ /* 0x008fe200078e0204 */
[----:B------:R-:W-:Y:S01]  /*0320*/  LOP3.LUT R20, R20, 0xffff, RZ, 0xc0, !PT ;  /* 0x0000ffff14147812 */ /* 0x000fe200078ec0ff */
[----:B------:R5:W3:Y:S02]  /*0330*/  @P1 LDG.E.EL R0, desc[UR4][R10.64] ;  /* 0x000000040a001981 */ /* 0x000ae4000c2e1900 */
[----:B------:R-:W-:Y:S02]  /*0340*/  IMAD R26, R7, 0x10, R6 ;  /* 0x00000010071a7824 */ /* 0x000fe400078e0206 */
[----:B------:R-:W-:Y:S01]  /*0350*/  IMAD.IADD R25, R25, 0x1, -R18 ;  /* 0x0000000119197824 */ /* 0x000fe200078e0a12 */
[----:B------:R-:W1:Y:S03]  /*0360*/  LDC.64 R4, c[0x0][0x258] ;  /* 0x00009600ff047b82 */ /* 0x000e660000000a00 */
[----:B------:R-:W-:-:S05]  /*0370*/  IMAD R25, R25, 0x40, R26 ;  /* 0x0000004019197824 */ /* 0x000fca00078e021a */
[----:B------:R-:W1:Y:S01]  /*0380*/  LDC.64 R6, c[0x0][0x250] ;  /* 0x00009400ff067b82 */ /* 0x000e620000000a00 */
[----:B------:R-:W-:Y:S01]  /*0390*/  PRMT R26, R20, 0x8880, RZ ;  /* 0x00008880141a7816 */ /* 0x000fe200000000ff */
[----:B------:R-:W-:Y:S02]  /*03a0*/  IMAD.MOV.U32 R18, RZ, RZ, RZ ;  /* 0x000000ffff127224 */ /* 0x000fe400078e00ff */
[----:B------:R-:W-:Y:S02]  /*03b0*/  IMAD.MOV.U32 R20, RZ, RZ, RZ ;  /* 0x000000ffff147224 */ /* 0x000fe400078e00ff */
[----:B-----5:R-:W-:Y:S02]  /*03c0*/  IMAD.WIDE R10, R25, 0x4, R14 ;  /* 0x00000004190a7825 */ /* 0x020fe400078e020e */
[----:B------:R5:W3:Y:S02]  /*03d0*/  @P1 LDG.E.EL R18, desc[UR4][R22.64] ;  /* 0x0000000416121981 */ /* 0x000ae4000c2e1900 */
[----:B------:R-:W-:-:S02]  /*03e0*/  IMAD R27, R19, 0x10, R24 ;  /* 0x00000010131b7824 */ /* 0x000fc400078e0218 */
[----:B------:R1:W3:Y:S01]  /*03f0*/  @P1 LDG.E R20, desc[UR4][R10.64] ;  /* 0x000000040a141981 */ /* 0x0002e2000c1e1900 */
[----:B0-----:R-:W-:-:S04]  /*0400*/  IMAD.WIDE R12, R21, 0x4, R12 ;  /* 0x00000004150c7825 */ /* 0x001fc800078e020c */
[----:B------:R-:W-:Y:S01]  /*0410*/  IMAD.MOV.U32 R21, RZ, RZ, RZ ;  /* 0x000000ffff157224 */ /* 0x000fe200078e00ff */
[----:B-----5:R-:W-:Y:S01]  /*0420*/  CS2R R22, SRZ ;  /* 0x0000000000167805 */ /* 0x020fe2000001ff00 */
[----:B------:R-:W-:-:S04]  /*0430*/  IMAD.WIDE R14, R27, 0x4, R14 ;  /* 0x000000041b0e7825 */ /* 0x000fc800078e020e */
[C---:B----4-:R-:W-:Y:S01]  /*0440*/  IMAD.WIDE R2, R19.reuse, 0x4, R2 ;  /* 0x0000000413027825 */ /* 0x050fe200078e0202 */
[----:B------:R-:W4:Y:S03]  /*0450*/  @P2 LDG.E R22, desc[UR4][R14.64] ;  /* 0x000000040e162981 */ /* 0x000f26000c1e1900 */
[----:B------:R-:W-:Y:S01]  /*0460*/  IMAD.MOV.U32 R25, RZ, RZ, R26 ;  /* 0x000000ffff197224 */ /* 0x000fe200078e001a */
[----:B------:R0:W5:Y:S01]  /*0470*/  @P2 LDG.E.EL R21, desc[UR4][R2.64+-0x8] ;  /* 0xfffff80402152981 */ /* 0x000162000c2e1900 */
[----:B------:R-:W-:Y:S02]  /*0480*/  IMAD.MOV.U32 R24, RZ, RZ, RZ ;  /* 0x000000ffff187224 */ /* 0x000fe400078e00ff */
[----:B-1----:R-:W-:Y:S01]  /*0490*/  IMAD.WIDE R10, R19, 0x4, R4 ;  /* 0x00000004130a7825 */ /* 0x002fe200078e0204 */
[----:B------:R-:W-:-:S03]  /*04a0*/  CS2R R4, SRZ ;  /* 0x0000000000047805 */ /* 0x000fc6000001ff00 */
[----:B------:R-:W-:Y:S01]  /*04b0*/  IMAD.WIDE R8, R25, 0x4, R8 ;  /* 0x0000000419087825 */ /* 0x000fe200078e0208 */
[----:B------:R-:W5:Y:S03]  /*04c0*/  @P1 LDG.E.EL R24, desc[UR4][R12.64] ;  /* 0x000000040c181981 */ /* 0x000f66000c2e1900 */
[----:B------:R-:W-:Y:S01]  /*04d0*/  IMAD.WIDE R6, R19, 0x4, R6 ;  /* 0x0000000413067825 */ /* 0x000fe200078e0206 */
[----:B------:R-:W5:Y:S04]  /*04e0*/  @P1 LDG.E.EL R23, desc[UR4][R8.64] ;  /* 0x0000000408171981 */ /* 0x000f68000c2e1900 */
[----:B------:R1:W5:Y:S04]  /*04f0*/  @P2 LDG.E.EL R4, desc[UR4][R6.64+-0x8] ;  /* 0xfffff80406042981 */ /* 0x000368000c2e1900 */
[----:B------:R2:W5:Y:S01]  /*0500*/  @P2 LDG.E.EL R5, desc[UR4][R10.64+-0x8] ;  /* 0xfffff8040a052981 */ /* 0x000562000c2e1900 */
[----:B0-----:R-:W-:-:S02]  /*0510*/  IMAD.MOV.U32 R3, RZ, RZ, 0x3d800000 ;  /* 0x3d800000ff037424 */ /* 0x001fc400078e00ff */
[----:B-1----:R-:W-:Y:S01]  /*0520*/  IMAD.MOV.U32 R7, RZ, RZ, 0x3e800000 ;  /* 0x3e800000ff077424 */ /* 0x002fe200078e00ff */
[----:B--2---:R-:W-:-:S05]  /*0530*/  SEL R16, R16, RZ, P2 ;  /* 0x000000ff10107207 */ /* 0x004fca0001000000 */
[----:B------:R-:W-:-:S04]  /*0540*/  FADD R16, R16, 9.9999997473787516356e-06 ;  /* 0x3727c5ac10107421 */ /* 0x000fc80000000000 */
[----:B------:R-:W0:Y:S02]  /*0550*/  MUFU.SQRT R12, R16 ;  /* 0x00000010000c7308 */ /* 0x000e240000002000 */
[C---:B0-----:R-:W-:Y:S02]  /*0560*/  FSETP.GT.AND P3, PT, R12.reuse, 8.50705917302346158658e+37, PT ;  /* 0x7e8000000c00780b */ /* 0x041fe40003f64000 */
[----:B------:R-:W-:Y:S02]  /*0570*/  FSETP.GEU.AND P5, PT, R12, 1.175494350822287508e-38, PT ;  /* 0x008000000c00780b */ /* 0x000fe40003fae000 */
[----:B---3--:R-:W-:-:S09]  /*0580*/  SEL R0, R0, RZ, P1 ;  /* 0x000000ff00007207 */ /* 0x008fd20000800000 */
[----:B------:R-:W-:-:S04]  /*0590*/  @P3 FMUL R12, R12, 0.25 ;  /* 0x3e8000000c0c3820 */ /* 0x000fc80000400000 */
[----:B------:R-:W-:Y:S01]  /*05a0*/  @!P5 FMUL R12, R12, 16777216 ;  /* 0x4b8000000c0cd820 */ /* 0x000fe20000400000 */
[----:B------:R-:W-:-:S05]  /*05b0*/  FFMA R0, R0, R3, 9.9999997473787516356e-06 ;  /* 0x3727c5ac00007423 */ /* 0x000fca0000000003 */
[----:B------:R-:W0:Y:S01]  /*05c0*/  MUFU.RCP R12, R12 ;  /* 0x0000000c000c7308 */ /* 0x000e220000001000 */
[----:B------:R-:W-:Y:S02]  /*05d0*/  SEL R3, R18, RZ, P1 ;  /* 0x000000ff12037207 */ /* 0x000fe40000800000 */
[----:B------:R-:W-:-:S05]  /*05e0*/  SEL R6, R20, RZ, P1 ;  /* 0x000000ff14067207 */ /* 0x000fca0000800000 */
[----:B------:R4:W1:Y:S01]  /*05f0*/  MUFU.RSQ R9, R0 ;  /* 0x0000000000097308 */ /* 0x0008620000001400 */
[----:B------:R-:W-:Y:S01]  /*0600*/  FSEL R7, R7, 1, P3 ;  /* 0x3f80000007077808 */ /* 0x000fe20001800000 */
[----:B------:R-:W-:Y:S02]  /*0610*/  FADD R6, R6, -R3 ;  /* 0x8000000306067221 */ /* 0x000fe40000000000 */
[----:B------:R-:W2:Y:S02]  /*0620*/  LDC.64 R2, c[0x0][0x210] ;  /* 0x00008400ff027b82 */ /* 0x000ea40000000a00 */
[----:B------:R-:W-:Y:S01]  /*0630*/  @!P5 FMUL R7, R7, 16777216 ;  /* 0x4b8000000707d820 */ /* 0x000fe20000400000 */
[----:B----4-:R-:W-:Y:S02]  /*0640*/  SEL R0, R22, RZ, P2 ;  /* 0x000000ff16007207 */ /* 0x010fe40001000000 */
[----:B-----5:R-:W-:Y:S01]  /*0650*/  SEL R21, R21, RZ, P2 ;  /* 0x000000ff15157207 */ /* 0x020fe20001000000 */
[----:B0-----:R-:W-:Y:S01]  /*0660*/  FMUL R7, R12, R7 ;  /* 0x000000070c077220 */ /* 0x001fe20000400000 */
[----:B-1----:R-:W-:-:S03]  /*0670*/  FMUL R6, R9, R6 ;  /* 0x0000000609067220 */ /* 0x002fc60000400000 */
[----:B------:R-:W-:Y:S01]  /*0680*/  FADD R0, R0, -R21 ;  /* 0x8000001500007221 */ /* 0x000fe20000000000 */
[----:B------:R-:W-:-:S03]  /*0690*/  SEL R11, R24, RZ, P1 ;  /* 0x000000ff180b7207 */ /* 0x000fc60000800000 */
[----:B------:R-:W-:Y:S01]  /*06a0*/  FMUL R0, R0, R7 ;  /* 0x0000000700007220 */ /* 0x000fe20000400000 */
[----:B------:R-:W-:Y:S02]  /*06b0*/  SEL R8, R23, RZ, P1 ;  /* 0x000000ff17087207 */ /* 0x000fe40000800000 */
[----:B------:R-:W-:Y:S02]  /*06c0*/  SEL R4, R4, RZ, P2 ;  /* 0x000000ff04047207 */ /* 0x000fe40001000000 */
[----:B------:R-:W-:Y:S01]  /*06d0*/  SEL R5, R5, RZ, P2 ;  /* 0x000000ff05057207 */ /* 0x000fe20001000000 */
[----:B------:R-:W-:-:S04]  /*06e0*/  FFMA R6, R11, R6, R8 ;  /* 0x000000060b067223 */ /* 0x000fc80000000008 */
[----:B------:R-:W-:Y:S01]  /*06f0*/  @P4 FFMA R6, R0, R4, R5 ;  /* 0x0000000400064223 */ /* 0x000fe20000000005 */
[----:B--2---:R-:W-:-:S04]  /*0700*/  IMAD.WIDE R2, R17, 0x4, R2 ;  /* 0x0000000411027825 */ /* 0x004fc800078e0202 */
[----:B------:R-:W-:-:S04]  /*0710*/  FSETP.GEU.AND P1, PT, R6, RZ, PT ;  /* 0x000000ff0600720b */ /* 0x000fc80003f2e000 */
[----:B------:R-:W-:Y:S01]  /*0720*/  FSEL R5, R6, RZ, P1 ;  /* 0x000000ff06057208 */ /* 0x000fe20000800000 */
[----:B------:R-:W-:Y:S08]  /*0730*/  @P0 EXIT ;  /* 0x000000000000094d */ /* 0x000ff00003800000 */
[----:B------:R-:W-:Y:S01]  /*0740*/  STG.E desc[UR4][R2.64], R5 ;  /* 0x0000000502007986 */ /* 0x000fe2000c101904 */
[----:B------:R-:W-:Y:S05]  /*0750*/  EXIT ;  /* 0x000000000000794d */ /* 0x000fea0003800000 */
.L_x_0:
[----:B------:R-:W-:-:S00]  /*0760*/  BRA `(.L_x_0) ;  /* 0xfffffffc00fc7947 */ /* 0x000fc0000383ffff */
[----:B------:R-:W-:-:S00]  /*0770*/  NOP ;  /* 0x0000000000007918 */ /* 0x000fc00000000000 */
        /* <DEDUP_REMOVED lines=8> */
.L_x_1:


//--------------------- .nv.global.init           --------------------------
	.section	.nv.global.init,"aw",@progbits
.nv.global.init:
	.type		_$_str,@object
	.size		_$_str,(_$_str_$_2 - _$_str)
_$_str:
        /*0000*/ 	.byte	0x5f, 0x5f, 0x43, 0x55, 0x44, 0x41, 0x5f, 0x46, 0x54, 0x5a, 0x00
	.type		_$_str_$_2,@object
	.size		_$_str_$_2,(.L_1 - _$_str_$_2)
_$_str_$_2:
        /*000b*/ 	.byte	0x5f, 0x5f, 0x43, 0x55, 0x44, 0x41, 0x5f, 0x50, 0x52, 0x45, 0x43, 0x5f, 0x53, 0x51, 0x52, 0x54
        /*001b*/ 	.byte	0x00
.L_1:


//--------------------- .nv.constant0.triton_poi_fused_cat_relu_2 --------------------------
	.section	.nv.constant0.triton_poi_fused_cat_relu_2,"a",@progbits
	.sectionflags	@""
	.align	4
.nv.constant0.triton_poi_fused_cat_relu_2:
	.zero		612
